	.headerflags	@"EF_CUDA_TEXMODE_UNIFIED EF_CUDA_64BIT_ADDRESS EF_CUDA_ACCELERATORS EF_CUDA_SM90 EF_CUDA_VIRTUAL_SM(EF_CUDA_SM90)"
	.elftype	@"ET_EXEC"


//--------------------- .nv.info                  --------------------------
	.section	.nv.info,"",@"SHT_CUDA_INFO"
	.align	4


	//----- nvinfo : EIATTR_REGCOUNT
	.align		4
        /*0000*/ 	.byte	0x04, 0x2f
        /*0002*/ 	.short	(.L_2 - .L_1)
	.align		4
.L_1:
        /*0004*/ 	.word	index@(triton_per_fused_native_group_norm_27)
        /*0008*/ 	.word	0x00000013


	//----- nvinfo : EIATTR_MIN_STACK_SIZE
	.align		4
.L_2:
        /*000c*/ 	.byte	0x04, 0x12
        /*000e*/ 	.short	(.L_4 - .L_3)
	.align		4
.L_3:
        /*0010*/ 	.word	index@(triton_per_fused_native_group_norm_27)
        /*0014*/ 	.word	0x00000000


	//----- nvinfo : EIATTR_FRAME_SIZE
	.align		4
.L_4:
        /*0018*/ 	.byte	0x04, 0x11
        /*001a*/ 	.short	(.L_6 - .L_5)
	.align		4
.L_5:
        /*001c*/ 	.word	index@(triton_per_fused_native_group_norm_27)
        /*0020*/ 	.word	0x00000000


	//----- nvinfo : EIATTR_MIN_STACK_SIZE
	.align		4
.L_6:
        /*0024*/ 	.byte	0x04, 0x12
        /*0026*/ 	.short	(.L_8 - .L_7)
	.align		4
.L_7:
        /*0028*/ 	.word	index@(triton_per_fused_native_group_norm_27)
        /*002c*/ 	.word	0x00000000
.L_8:


//--------------------- .nv.info.triton_per_fused_native_group_norm_27 --------------------------
	.section	.nv.info.triton_per_fused_native_group_norm_27,"",@"SHT_CUDA_INFO"
	.sectionflags	@""
	.align	4


	//----- nvinfo : EIATTR_CUDA_API_VERSION
	.align		4
        /*0000*/ 	.byte	0x04, 0x37
        /*0002*/ 	.short	(.L_10 - .L_9)
.L_9:
        /*0004*/ 	.word	0x0000007c


	//----- nvinfo : EIATTR_KPARAM_INFO
	.align		4
.L_10:
        /*0008*/ 	.byte	0x04, 0x17
        /*000a*/ 	.short	(.L_12 - .L_11)
.L_11:
        /*000c*/ 	.word	0x00000000
        /*0010*/ 	.short	0x0005
        /*0012*/ 	.short	0x0024
        /*0014*/ 	.byte	0x00, 0xf0, 0x11, 0x00


	//----- nvinfo : EIATTR_KPARAM_INFO
	.align		4
.L_12:
        /*0018*/ 	.byte	0x04, 0x17
        /*001a*/ 	.short	(.L_14 - .L_13)
.L_13:
        /*001c*/ 	.word	0x00000000
        /*0020*/ 	.short	0x0004
        /*0022*/ 	.short	0x0020
        /*0024*/ 	.byte	0x00, 0xf0, 0x11, 0x00


	//----- nvinfo : EIATTR_KPARAM_INFO
	.align		4
.L_14:
        /*0028*/ 	.byte	0x04, 0x17
        /*002a*/ 	.short	(.L_16 - .L_15)
.L_15:
        /*002c*/ 	.word	0x00000000
        /*0030*/ 	.short	0x0003
        /*0032*/ 	.short	0x0018
        /*0034*/ 	.byte	0x00, 0xf4, 0x21, 0x00


	//----- nvinfo : EIATTR_KPARAM_INFO
	.align		4
.L_16:
        /*0038*/ 	.byte	0x04, 0x17
        /*003a*/ 	.short	(.L_18 - .L_17)
.L_17:
        /*003c*/ 	.word	0x00000000
        /*0040*/ 	.short	0x0002
        /*0042*/ 	.short	0x0010
        /*0044*/ 	.byte	0x00, 0xf4, 0x21, 0x00


	//----- nvinfo : EIATTR_KPARAM_INFO
	.align		4
.L_18:
        /*0048*/ 	.byte	0x04, 0x17
        /*004a*/ 	.short	(.L_20 - .L_19)
.L_19:
        /*004c*/ 	.word	0x00000000
        /*0050*/ 	.short	0x0001
        /*0052*/ 	.short	0x0008
        /*0054*/ 	.byte	0x00, 0xf4, 0x21, 0x00


	//----- nvinfo : EIATTR_KPARAM_INFO
	.align		4
.L_20:
        /*0058*/ 	.byte	0x04, 0x17
        /*005a*/ 	.short	(.L_22 - .L_21)
.L_21:
        /*005c*/ 	.word	0x00000000
        /*0060*/ 	.short	0x0000
        /*0062*/ 	.short	0x0000
        /*0064*/ 	.byte	0x00, 0xf4, 0x21, 0x00


	//----- nvinfo : EIATTR_SPARSE_MMA_MASK
	.align		4
.L_22:
        /*0068*/ 	.byte	0x03, 0x50
        /*006a*/ 	.short	0x0000


	//----- nvinfo : EIATTR_MAXREG_COUNT
	.align		4
        /*006c*/ 	.byte	0x03, 0x1b
        /*006e*/ 	.short	0x00ff


	//----- nvinfo : EIATTR_COOP_GROUP_MASK_REGIDS
	.align		4
        /*0070*/ 	.byte	0x04, 0x29
        /*0072*/ 	.short	(.L_24 - .L_23)


	//   ....[0]....
.L_23:
        /*0074*/ 	.word	0xffffffff


	//   ....[1]....
        /*0078*/ 	.word	0xffffffff


	//   ....[2]....
        /*007c*/ 	.word	0xffffffff


	//   ....[3]....
        /*0080*/ 	.word	0xffffffff


	//   ....[4]....
        /*0084*/ 	.word	0xffffffff


	//   ....[5]....
        /*0088*/ 	.word	0xffffffff


	//   ....[6]....
        /*008c*/ 	.word	0xffffffff


	//   ....[7]....
        /*0090*/ 	.word	0xffffffff


	//   ....[8]....
        /*0094*/ 	.word	0xffffffff


	//   ....[9]....
        /*0098*/ 	.word	0xffffffff


	//   ....[10]....
        /*009c*/ 	.word	0xffffffff


	//   ....[11]....
        /*00a0*/ 	.word	0xffffffff


	//----- nvinfo : EIATTR_COOP_GROUP_INSTR_OFFSETS
	.align		4
.L_24:
        /*00a4*/ 	.byte	0x04, 0x28
        /*00a6*/ 	.short	(.L_26 - .L_25)


	//   ....[0]....
.L_25:
        /*00a8*/ 	.word	0x000001e0


	//   ....[1]....
        /*00ac*/ 	.word	0x00000210


	//   ....[2]....
        /*00b0*/ 	.word	0x00000270


	//   ....[3]....
        /*00b4*/ 	.word	0x00000290


	//   ....[4]....
        /*00b8*/ 	.word	0x000002b0


	//   ....[5]....
        /*00bc*/ 	.word	0x00000310


	//   ....[6]....
        /*00c0*/ 	.word	0x000003c0


	//   ....[7]....
        /*00c4*/ 	.word	0x000003e0


	//   ....[8]....
        /*00c8*/ 	.word	0x00000400


	//   ....[9]....
        /*00cc*/ 	.word	0x00000420


	//   ....[10]....
        /*00d0*/ 	.word	0x00000450


	//   ....[11]....
        /*00d4*/ 	.word	0x000004e0


	//----- nvinfo : EIATTR_EXIT_INSTR_OFFSETS
	.align		4
.L_26:
        /*00d8*/ 	.byte	0x04, 0x1c
        /*00da*/ 	.short	(.L_28 - .L_27)


	//   ....[0]....
.L_27:
        /*00dc*/ 	.word	0x000005c0


	//   ....[1]....
        /*00e0*/ 	.word	0x000005e0


	//----- nvinfo : EIATTR_REQNTID
	.align		4
.L_28:
        /*00e4*/ 	.byte	0x04, 0x10
        /*00e6*/ 	.short	(.L_30 - .L_29)
.L_29:
        /*00e8*/ 	.word	0x00000040
        /*00ec*/ 	.word	0x00000001
        /*00f0*/ 	.word	0x00000001


	//----- nvinfo : EIATTR_CBANK_PARAM_SIZE
	.align		4
.L_30:
        /*00f4*/ 	.byte	0x03, 0x19
        /*00f6*/ 	.short	0x0028


	//----- nvinfo : EIATTR_PARAM_CBANK
	.align		4
        /*00f8*/ 	.byte	0x04, 0x0a
        /*00fa*/ 	.short	(.L_32 - .L_31)
	.align		4
.L_31:
        /*00fc*/ 	.word	index@(.nv.constant0.triton_per_fused_native_group_norm_27)
        /*0100*/ 	.short	0x0210
        /*0102*/ 	.short	0x0028


	//----- nvinfo : EIATTR_SW_WAR
	.align		4
.L_32:
        /*0104*/ 	.byte	0x04, 0x36
        /*0106*/ 	.short	(.L_34 - .L_33)
.L_33:
        /*0108*/ 	.word	0x00000008
.L_34:


//--------------------- .nv.callgraph             --------------------------
	.section	.nv.callgraph,"",@"SHT_CUDA_CALLGRAPH"
	.align	4
	.sectionentsize	8
	.align		4
        /*0000*/ 	.word	0x00000000
	.align		4
        /*0004*/ 	.word	0xffffffff
	.align		4
        /*0008*/ 	.word	0x00000000
	.align		4
        /*000c*/ 	.word	0xfffffffe
	.align		4
        /*0010*/ 	.word	0x00000000
	.align		4
        /*0014*/ 	.word	0xfffffffd
	.align		4
        /*0018*/ 	.word	0x00000000
	.align		4
        /*001c*/ 	.word	0xfffffffc


//--------------------- .nv.constant4             --------------------------
	.section	.nv.constant4,"a",@progbits
	.align	8
	.align		8
.nv.constant4:
        /*0000*/ 	.dword	_$_str


//--------------------- .text.triton_per_fused_native_group_norm_27 --------------------------
	.section	.text.triton_per_fused_native_group_norm_27,"ax",@progbits
	.sectionflags	@"SHF_BARRIERS=1"
	.align	128
        .global         triton_per_fused_native_group_norm_27
        .type           triton_per_fused_native_group_norm_27,@function
        .size           triton_per_fused_native_group_norm_27,(.L_x_1 - triton_per_fused_native_group_norm_27)
        .other          triton_per_fused_native_group_norm_27,@"STO_CUDA_ENTRY STV_DEFAULT"
triton_per_fused_native_group_norm_27:
.text.triton_per_fused_native_group_norm_27:
[----:B------:R-:W0:Y:S02]  /*0000*/  LDC R1, c[0x0][0x28] ;  /* 0x00000a00ff017b82 */ /* 0x000e240000000800 */
[----:B------:R-:W1:Y:S01]  /*0010*/  S2R R0, SR_CTAID.X ;  /* 0x0000000000007919 */ /* 0x000e620000002500 */
[----:B------:R-:W2:Y:S01]  /*0020*/  LDC.64 R2, c[0x0][0x210] ;  /* 0x00008400ff027b82 */ /* 0x000ea20000000a00 */
[----:B------:R-:W-:Y:S01]  /*0030*/  ULDC.64 UR6, c[0x0][0x208] ;  /* 0x0000820000067ab9 */ /* 0x000fe20000000a00 */
[----:B------:R-:W3:Y:S01]  /*0040*/  S2R R12, SR_TID.X ;  /* 0x00000000000c7919 */ /* 0x000ee20000002100 */
[----:B-1----:R-:W-:Y:S02]  /*0050*/  SHF.R.S32.HI R9, RZ, 0x1f, R0 ;  /* 0x0000001fff097819 */ /* 0x002fe40000011400 */
[----:B------:R-:W-:Y:S02]  /*0060*/  ISETP.GE.AND P1, PT, R0, 0x80, PT ;  /* 0x000000800000780c */ /* 0x000fe40003f26270 */
[----:B---3--:R-:W-:Y:S02]  /*0070*/  SHF.L.U32 R7, R12, 0x6, RZ ;  /* 0x000000060c077819 */ /* 0x008fe400000006ff */
[----:B------:R-:W-:-:S02]  /*0080*/  LEA.HI R9, R9, R0, RZ, 0x5 ;  /* 0x0000000009097211 */ /* 0x000fc400078f28ff */
[----:B------:R-:W-:Y:S02]  /*0090*/  SHF.L.U32 R6, R12, 0x1, RZ ;  /* 0x000000010c067819 */ /* 0x000fe400000006ff */
[----:B------:R-:W-:Y:S02]  /*00a0*/  LOP3.LUT R7, R7, 0xf00, RZ, 0xc0, !PT ;  /* 0x00000f0007077812 */ /* 0x000fe400078ec0ff */
[C---:B------:R-:W-:Y:S01]  /*00b0*/  LOP3.LUT R11, R9.reuse, 0x1fffffe0, RZ, 0xc0, !PT ;  /* 0x1fffffe0090b7812 */ /* 0x040fe200078ec0ff */
[----:B------:R-:W-:Y:S01]  /*00c0*/  IMAD.SHL.U32 R9, R9, 0x80, RZ ;  /* 0x0000008009097824 */ /* 0x000fe200078e00ff */
[----:B------:R-:W-:Y:S02]  /*00d0*/  LOP3.LUT R6, R7, 0x6, R6, 0xf8, !PT ;  /* 0x0000000607067812 */ /* 0x000fe400078ef806 */
[----:B------:R-:W-:Y:S02]  /*00e0*/  IADD3 R11, -R11, R0, RZ ;  /* 0x000000000b0b7210 */ /* 0x000fe40007ffe1ff */
[----:B------:R-:W-:-:S03]  /*00f0*/  LOP3.LUT R9, R9, 0xfffff000, RZ, 0xc0, !PT ;  /* 0xfffff00009097812 */ /* 0x000fc600078ec0ff */
[----:B------:R-:W-:-:S05]  /*0100*/  IMAD R6, R11, 0x8, R6 ;  /* 0x000000080b067824 */ /* 0x000fca00078e0206 */
[----:B------:R-:W-:Y:S02]  /*0110*/  IADD3 R9, R9, R6, RZ ;  /* 0x0000000609097210 */ /* 0x000fe40007ffe0ff */
[----:B------:R-:W-:-:S03]  /*0120*/  CS2R R6, SRZ ;  /* 0x0000000000067805 */ /* 0x000fc6000001ff00 */
[----:B--2---:R-:W-:-:S05]  /*0130*/  IMAD.WIDE R2, R9, 0x4, R2 ;  /* 0x0000000409027825 */ /* 0x004fca00078e0202 */
[----:B------:R-:W2:Y:S01]  /*0140*/  @!P1 LDG.E.64 R6, desc[UR6][R2.64] ;  /* 0x0000000602069981 */ /* 0x000ea2000c1e1b00 */
[----:B------:R-:W1:Y:S01]  /*0150*/  S2UR UR5, SR_CgaCtaId ;  /* 0x00000000000579c3 */ /* 0x000e620000008800 */
[C---:B------:R-:W-:Y:S01]  /*0160*/  LOP3.LUT P3, RZ, R12.reuse, 0x1f, RZ, 0xc0, !PT ;  /* 0x0000001f0cff7812 */ /* 0x040fe2000786c0ff */
[----:B------:R-:W-:Y:S01]  /*0170*/  UMOV UR4, 0x400 ;  /* 0x0000040000047882 */ /* 0x000fe20000000000 */
[----:B------:R-:W-:Y:S01]  /*0180*/  ISETP.GE.AND P2, PT, R12, 0x2, PT ;  /* 0x000000020c00780c */ /* 0x000fe20003f46270 */
[----:B-1----:R-:W-:Y:S01]  /*0190*/  UPRMT UR4, UR5, 0x654, UR4 ;  /* 0x0000065405047896 */ /* 0x002fe20008000004 */
[----:B--2---:R-:W-:Y:S02]  /*01a0*/  SEL R11, R6, RZ, !P1 ;  /* 0x000000ff060b7207 */ /* 0x004fe40004800000 */
[----:B------:R-:W-:-:S05]  /*01b0*/  SEL R10, R7, RZ, !P1 ;  /* 0x000000ff070a7207 */ /* 0x000fca0004800000 */
[----:B------:R-:W-:-:S05]  /*01c0*/  FADD R6, R11, R10 ;  /* 0x0000000a0b067221 */ /* 0x000fca0000000000 */
[----:B------:R-:W-:-:S05]  /*01d0*/  FSEL R6, R6, RZ, !P1 ;  /* 0x000000ff06067208 */ /* 0x000fca0004800000 */
[----:B------:R-:W1:Y:S02]  /*01e0*/  SHFL.BFLY PT, R7, R6, 0x10, 0x1f ;  /* 0x0e001f0006077f89 */ /* 0x000e6400000e0000 */
[----:B-1----:R-:W-:Y:S01]  /*01f0*/  FADD R7, R6, R7 ;  /* 0x0000000706077221 */ /* 0x002fe20000000000 */
[----:B------:R-:W-:-:S04]  /*0200*/  SHF.R.U32.HI R6, RZ, 0x3, R12 ;  /* 0x00000003ff067819 */ /* 0x000fc8000001160c */
[----:B------:R-:W1:Y:S01]  /*0210*/  SHFL.BFLY PT, R8, R7, 0x8, 0x1f ;  /* 0x0d001f0007087f89 */ /* 0x000e6200000e0000 */
[----:B------:R-:W-:Y:S02]  /*0220*/  LOP3.LUT R13, R6, 0x4, RZ, 0xc0, !PT ;  /* 0x00000004060d7812 */ /* 0x000fe400078ec0ff */
[----:B------:R-:W-:-:S04]  /*0230*/  LOP3.LUT R6, R12, 0x1, RZ, 0xc0, !PT ;  /* 0x000000010c067812 */ /* 0x000fc800078ec0ff */
[----:B------:R-:W-:-:S04]  /*0240*/  ISETP.NE.U32.AND P0, PT, R6, 0x1, PT ;  /* 0x000000010600780c */ /* 0x000fc80003f05070 */
[----:B------:R-:W-:Y:S01]  /*0250*/  ISETP.LT.AND P0, PT, R12, 0x2, P0 ;  /* 0x000000020c00780c */ /* 0x000fe20000701270 */
[----:B-1----:R-:W-:-:S05]  /*0260*/  FADD R8, R7, R8 ;  /* 0x0000000807087221 */ /* 0x002fca0000000000 */
[----:B------:R-:W1:Y:S02]  /*0270*/  SHFL.BFLY PT, R9, R8, 0x4, 0x1f ;  /* 0x0c801f0008097f89 */ /* 0x000e6400000e0000 */
[----:B-1----:R-:W-:-:S05]  /*0280*/  FADD R9, R8, R9 ;  /* 0x0000000908097221 */ /* 0x002fca0000000000 */
[----:B------:R-:W1:Y:S02]  /*0290*/  SHFL.BFLY PT, R2, R9, 0x2, 0x1f ;  /* 0x0c401f0009027f89 */ /* 0x000e6400000e0000 */
[----:B-1----:R-:W-:-:S05]  /*02a0*/  FADD R2, R9, R2 ;  /* 0x0000000209027221 */ /* 0x002fca0000000000 */
[----:B------:R-:W1:Y:S02]  /*02b0*/  SHFL.BFLY PT, R3, R2, 0x1, 0x1f ;  /* 0x0c201f0002037f89 */ /* 0x000e6400000e0000 */
[----:B-1----:R-:W-:Y:S01]  /*02c0*/  FADD R8, R2, R3 ;  /* 0x0000000302087221 */ /* 0x002fe20000000000 */
[----:B------:R-:W-:-:S04]  /*02d0*/  LEA R3, R12, UR4, 0x2 ;  /* 0x000000040c037c11 */ /* 0x000fc8000f8e10ff */
[----:B------:R-:W-:Y:S01]  /*02e0*/  @!P3 STS [R13+UR4], R8 ;  /* 0x000000080d00b988 */ /* 0x000fe20008000804 */
[----:B------:R-:W-:Y:S06]  /*02f0*/  BAR.SYNC.DEFER_BLOCKING 0x0 ;  /* 0x0000000000007b1d */ /* 0x000fec0000010000 */
[----:B------:R-:W1:Y:S04]  /*0300*/  @!P2 LDS R5, [R3] ;  /* 0x000000000305a984 */ /* 0x000e680000000800 */
[----:B-1----:R-:W1:Y:S02]  /*0310*/  SHFL.BFLY PT, R2, R5, 0x1, 0x1f ;  /* 0x0c201f0005027f89 */ /* 0x002e6400000e0000 */
[----:B-1----:R-:W-:-:S05]  /*0320*/  FADD R6, R5, R2 ;  /* 0x0000000205067221 */ /* 0x002fca0000000000 */
[----:B------:R-:W-:Y:S01]  /*0330*/  @P0 STS [R3], R6 ;  /* 0x0000000603000388 */ /* 0x000fe20000000800 */
[----:B------:R-:W-:Y:S06]  /*0340*/  BAR.SYNC.DEFER_BLOCKING 0x0 ;  /* 0x0000000000007b1d */ /* 0x000fec0000010000 */
[----:B------:R-:W1:Y:S02]  /*0350*/  LDS R2, [UR4] ;  /* 0x00000004ff027984 */ /* 0x000e640008000800 */
[----:B-1----:R-:W-:-:S04]  /*0360*/  FMUL R2, R2, 0.0078125 ;  /* 0x3c00000002027820 */ /* 0x002fc80000400000 */
[--C-:B------:R-:W-:Y:S01]  /*0370*/  FADD R8, R10, -R2.reuse ;  /* 0x800000020a087221 */ /* 0x100fe20000000000 */
[----:B------:R-:W-:-:S03]  /*0380*/  FADD R7, R11, -R2 ;  /* 0x800000020b077221 */ /* 0x000fc60000000000 */
[----:B------:R-:W-:-:S04]  /*0390*/  FMUL R8, R8, R8 ;  /* 0x0000000808087220 */ /* 0x000fc80000400000 */
[----:B------:R-:W-:-:S05]  /*03a0*/  FFMA R8, R7, R7, R8 ;  /* 0x0000000707087223 */ /* 0x000fca0000000008 */
[----:B------:R-:W-:-:S05]  /*03b0*/  FSEL R8, R8, RZ, !P1 ;  /* 0x000000ff08087208 */ /* 0x000fca0004800000 */
[----:B------:R-:W1:Y:S02]  /*03c0*/  SHFL.BFLY PT, R5, R8, 0x10, 0x1f ;  /* 0x0e001f0008057f89 */ /* 0x000e6400000e0000 */
[----:B-1----:R-:W-:-:S05]  /*03d0*/  FADD R5, R8, R5 ;  /* 0x0000000508057221 */ /* 0x002fca0000000000 */
[----:B------:R-:W1:Y:S02]  /*03e0*/  SHFL.BFLY PT, R6, R5, 0x8, 0x1f ;  /* 0x0d001f0005067f89 */ /* 0x000e6400000e0000 */
[----:B-1----:R-:W-:-:S05]  /*03f0*/  FADD R6, R5, R6 ;  /* 0x0000000605067221 */ /* 0x002fca0000000000 */
[----:B------:R-:W1:Y:S02]  /*0400*/  SHFL.BFLY PT, R7, R6, 0x4, 0x1f ;  /* 0x0c801f0006077f89 */ /* 0x000e6400000e0000 */
[----:B-1----:R-:W-:-:S05]  /*0410*/  FADD R7, R6, R7 ;  /* 0x0000000706077221 */ /* 0x002fca0000000000 */
[----:B------:R-:W1:Y:S02]  /*0420*/  SHFL.BFLY PT, R10, R7, 0x2, 0x1f ;  /* 0x0c401f00070a7f89 */ /* 0x000e6400000e0000 */
[----:B-1----:R-:W-:Y:S02]  /*0430*/  FADD R10, R7, R10 ;  /* 0x0000000a070a7221 */ /* 0x002fe40000000000 */
[----:B------:R-:W1:Y:S03]  /*0440*/  LDC.64 R6, c[0x0][0x228] ;  /* 0x00008a00ff067b82 */ /* 0x000e660000000a00 */
[----:B------:R-:W2:Y:S02]  /*0450*/  SHFL.BFLY PT, R9, R10, 0x1, 0x1f ;  /* 0x0c201f000a097f89 */ /* 0x000ea400000e0000 */
[----:B--2---:R-:W-:-:S03]  /*0460*/  FADD R16, R10, R9 ;  /* 0x000000090a107221 */ /* 0x004fc60000000000 */
[----:B------:R-:W-:Y:S08]  /*0470*/  BAR.SYNC.DEFER_BLOCKING 0x0 ;  /* 0x0000000000007b1d */ /* 0x000ff00000010000 */
[----:B------:R-:W2:Y:S08]  /*0480*/  LDC.64 R8, c[0x0][0x218] ;  /* 0x00008600ff087b82 */ /* 0x000eb00000000a00 */
[----:B------:R-:W3:Y:S01]  /*0490*/  LDC.64 R10, c[0x0][0x220] ;  /* 0x00008800ff0a7b82 */ /* 0x000ee20000000a00 */
[----:B------:R4:W-:Y:S07]  /*04a0*/  @!P3 STS [R13+UR4], R16 ;  /* 0x000000100d00b988 */ /* 0x0009ee0008000804 */
[----:B------:R-:W-:Y:S01]  /*04b0*/  BAR.SYNC.DEFER_BLOCKING 0x0 ;  /* 0x0000000000007b1d */ /* 0x000fe20000010000 */
[----:B----4-:R-:W-:-:S05]  /*04c0*/  IMAD.MOV.U32 R16, RZ, RZ, 0x3c000000 ;  /* 0x3c000000ff107424 */ /* 0x010fca00078e00ff */
[----:B------:R-:W4:Y:S04]  /*04d0*/  @!P2 LDS R4, [R3] ;  /* 0x000000000304a984 */ /* 0x000f280000000800 */
[----:B----4-:R-:W4:Y:S02]  /*04e0*/  SHFL.BFLY PT, R5, R4, 0x1, 0x1f ;  /* 0x0c201f0004057f89 */ /* 0x010f2400000e0000 */
[----:B----4-:R-:W-:Y:S01]  /*04f0*/  FADD R14, R4, R5 ;  /* 0x00000005040e7221 */ /* 0x010fe20000000000 */
[----:B-1----:R-:W-:-:S04]  /*0500*/  IMAD.WIDE R4, R0, 0x4, R6 ;  /* 0x0000000400047825 */ /* 0x002fc800078e0206 */
[----:B------:R-:W-:Y:S01]  /*0510*/  @P0 STS [R3], R14 ;  /* 0x0000000e03000388 */ /* 0x000fe20000000800 */
[----:B------:R-:W-:Y:S01]  /*0520*/  BAR.SYNC.DEFER_BLOCKING 0x0 ;  /* 0x0000000000007b1d */ /* 0x000fe20000010000 */
[----:B------:R-:W-:Y:S01]  /*0530*/  LOP3.LUT P0, RZ, R12, 0x3f, RZ, 0xc0, !PT ;  /* 0x0000003f0cff7812 */ /* 0x000fe2000780c0ff */
[----:B--2---:R-:W-:-:S03]  /*0540*/  IMAD.WIDE R6, R0, 0x4, R8 ;  /* 0x0000000400067825 */ /* 0x004fc600078e0208 */
[C---:B------:R-:W-:Y:S01]  /*0550*/  ISETP.LT.AND P0, PT, R0.reuse, 0x80, !P0 ;  /* 0x000000800000780c */ /* 0x040fe20004701270 */
[----:B---3--:R-:W-:Y:S01]  /*0560*/  IMAD.WIDE R8, R0, 0x4, R10 ;  /* 0x0000000400087825 */ /* 0x008fe200078e020a */
[----:B------:R-:W1:Y:S03]  /*0570*/  LDS R15, [UR4] ;  /* 0x00000004ff0f7984 */ /* 0x000e660008000800 */
[----:B-1----:R-:W-:-:S06]  /*0580*/  FFMA R13, R15, R16, 9.9999997473787516356e-06 ;  /* 0x3727c5ac0f0d7423 */ /* 0x002fcc0000000010 */
[----:B------:R-:W1:Y:S02]  /*0590*/  MUFU.RSQ R13, R13 ;  /* 0x0000000d000d7308 */ /* 0x000e640000001400 */
[----:B-1----:R1:W-:Y:S04]  /*05a0*/  @P0 STG.E desc[UR6][R4.64], R13 ;  /* 0x0000000d04000986 */ /* 0x0023e8000c101906 */
[----:B------:R1:W-:Y:S01]  /*05b0*/  @P0 STG.E desc[UR6][R6.64], R2 ;  /* 0x0000000206000986 */ /* 0x0003e2000c101906 */
[----:B------:R-:W-:Y:S05]  /*05c0*/  @!P0 EXIT ;  /* 0x000000000000894d */ /* 0x000fea0003800000 */
[----:B------:R-:W-:Y:S01]  /*05d0*/  STG.E desc[UR6][R8.64], R15 ;  /* 0x0000000f08007986 */ /* 0x000fe2000c101906 */
[----:B------:R-:W-:Y:S05]  /*05e0*/  EXIT ;  /* 0x000000000000794d */ /* 0x000fea0003800000 */
.L_x_0:
[----:B------:R-:W-:-:S00]  /*05f0*/  BRA `(.L_x_0) ;  /* 0xfffffffc00fc7947 */ /* 0x000fc0000383ffff */
[----:B------:R-:W-:-:S00]  /*0600*/  NOP ;  /* 0x0000000000007918 */ /* 0x000fc00000000000 */
[----:B------:R-:W-:-:S00]  /*0610*/  NOP ;  /* 0x0000000000007918 */ /* 0x000fc00000000000 */
[----:B------:R-:W-:-:S00]  /*0620*/  NOP ;  /* 0x0000000000007918 */ /* 0x000fc00000000000 */
[----:B------:R-:W-:-:S00]  /*0630*/  NOP ;  /* 0x0000000000007918 */ /* 0x000fc00000000000 */
[----:B------:R-:W-:-:S00]  /*0640*/  NOP ;  /* 0x0000000000007918 */ /* 0x000fc00000000000 */
[----:B------:R-:W-:-:S00]  /*0650*/  NOP ;  /* 0x0000000000007918 */ /* 0x000fc00000000000 */
[----:B------:R-:W-:-:S00]  /*0660*/  NOP ;  /* 0x0000000000007918 */ /* 0x000fc00000000000 */
[----:B------:R-:W-:-:S00]  /*0670*/  NOP ;  /* 0x0000000000007918 */ /* 0x000fc00000000000 */
.L_x_1:


//--------------------- .nv.global.init           --------------------------
	.section	.nv.global.init,"aw",@progbits
.nv.global.init:
	.type		_$_str,@object
	.size		_$_str,(.L_0 - _$_str)
_$_str:
        /*0000*/ 	.byte	0x5f, 0x5f, 0x43, 0x55, 0x44, 0x41, 0x5f, 0x46, 0x54, 0x5a, 0x00
.L_0:


//--------------------- .nv.shared.triton_per_fused_native_group_norm_27 --------------------------
	.section	.nv.shared.triton_per_fused_native_group_norm_27,"aw",@nobits
	.sectionflags	@""
	.align	16
	.zero		1024


//--------------------- .nv.constant0.triton_per_fused_native_group_norm_27 --------------------------
	.section	.nv.constant0.triton_per_fused_native_group_norm_27,"a",@progbits
	.sectionflags	@""
	.align	4
.nv.constant0.triton_per_fused_native_group_norm_27:
	.zero		568
